//
// Generated by NVIDIA NVVM Compiler
//
// Compiler Build ID: CL-36424714
// Cuda compilation tools, release 13.0, V13.0.88
// Based on NVVM 20.0.0
//

.version 9.0
.target sm_100
.address_size 64

	// .globl	_Z15reduceByDevice1PiS_i

.visible .entry _Z15reduceByDevice1PiS_i(
	.param .u64 .ptr .align 1 _Z15reduceByDevice1PiS_i_param_0,
	.param .u64 .ptr .align 1 _Z15reduceByDevice1PiS_i_param_1,
	.param .u32 _Z15reduceByDevice1PiS_i_param_2
)
{
	.reg .pred 	%p<2>;
	.reg .b32 	%r<8>;
	.reg .b64 	%rd<9>;

	ld.param.u64 	%rd1, [_Z15reduceByDevice1PiS_i_param_1];
	mov.u32 	%r1, %tid.x;
	setp.eq.s32 	%p1, %r1, 0;
	@%p1 bra 	$L__BB0_2;
$L__BB0_1:
	bar.sync 	0;
	bra.uni 	$L__BB0_1;
$L__BB0_2:
	mov.u32 	%r2, %ntid.x;
	mov.u32 	%r3, %ctaid.x;
	mul.lo.s32 	%r4, %r3, %r2;
	shl.b32 	%r5, %r4, 1;
	cvta.to.global.u64 	%rd2, %rd1;
	mul.wide.s32 	%rd3, %r5, 4;
	add.s64 	%rd4, %rd2, %rd3;
	mov.b32 	%r6, 0;
	st.global.u32 	[%rd4], %r6;
	mul.wide.u32 	%rd5, %r5, 4;
	add.s64 	%rd6, %rd2, %rd5;
	ld.global.u32 	%r7, [%rd6];
	mul.wide.u32 	%rd7, %r4, 4;
	add.s64 	%rd8, %rd2, %rd7;
	st.global.u32 	[%rd8], %r7;
	ret;

}
	// .globl	_Z15reduceByDevice2PiS_i
.visible .entry _Z15reduceByDevice2PiS_i(
	.param .u64 .ptr .align 1 _Z15reduceByDevice2PiS_i_param_0,
	.param .u64 .ptr .align 1 _Z15reduceByDevice2PiS_i_param_1,
	.param .u32 _Z15reduceByDevice2PiS_i_param_2
)
{
	.reg .pred 	%p<5>;
	.reg .b32 	%r<23>;
	.reg .b64 	%rd<13>;

	ld.param.u64 	%rd3, [_Z15reduceByDevice2PiS_i_param_0];
	ld.param.u64 	%rd2, [_Z15reduceByDevice2PiS_i_param_1];
	ld.param.u32 	%r10, [_Z15reduceByDevice2PiS_i_param_2];
	cvta.to.global.u64 	%rd1, %rd3;
	mov.u32 	%r1, %ctaid.x;
	mov.u32 	%r2, %ntid.x;
	mul.lo.s32 	%r12, %r2, %r1;
	shl.b32 	%r3, %r12, 1;
	mov.u32 	%r4, %tid.x;
	shl.b32 	%r5, %r4, 1;
	mov.b32 	%r22, 1;
$L__BB1_1:
	mad.lo.s32 	%r7, %r5, %r22, %r3;
	add.s32 	%r13, %r22, -1;
	not.b32 	%r14, %r22;
	and.b32  	%r15, %r14, %r13;
	popc.b32 	%r16, %r15;
	shr.u32 	%r17, %r2, %r16;
	setp.ge.u32 	%p1, %r4, %r17;
	@%p1 bra 	$L__BB1_5;
	add.s32 	%r8, %r7, %r22;
	setp.ge.s32 	%p2, %r8, %r10;
	@%p2 bra 	$L__BB1_4;
	mul.wide.s32 	%rd4, %r8, 4;
	add.s64 	%rd5, %rd1, %rd4;
	ld.global.u32 	%r18, [%rd5];
	mul.wide.s32 	%rd6, %r7, 4;
	add.s64 	%rd7, %rd1, %rd6;
	ld.global.u32 	%r19, [%rd7];
	add.s32 	%r20, %r19, %r18;
	st.global.u32 	[%rd7], %r20;
$L__BB1_4:
	bar.sync 	0;
$L__BB1_5:
	shl.b32 	%r9, %r22, 1;
	setp.lt.u32 	%p3, %r22, %r2;
	mov.u32 	%r22, %r9;
	@%p3 bra 	$L__BB1_1;
	setp.ne.s32 	%p4, %r4, 0;
	@%p4 bra 	$L__BB1_8;
	mul.wide.s32 	%rd8, %r3, 4;
	add.s64 	%rd9, %rd1, %rd8;
	ld.global.u32 	%r21, [%rd9];
	cvta.to.global.u64 	%rd10, %rd2;
	mul.wide.u32 	%rd11, %r1, 4;
	add.s64 	%rd12, %rd10, %rd11;
	st.global.u32 	[%rd12], %r21;
$L__BB1_8:
	ret;

}
	// .globl	_Z15reduceByDevice3PiS_i
.visible .entry _Z15reduceByDevice3PiS_i(
	.param .u64 .ptr .align 1 _Z15reduceByDevice3PiS_i_param_0,
	.param .u64 .ptr .align 1 _Z15reduceByDevice3PiS_i_param_1,
	.param .u32 _Z15reduceByDevice3PiS_i_param_2
)
{
	.reg .pred 	%p<5>;
	.reg .b32 	%r<17>;
	.reg .b64 	%rd<13>;

	ld.param.u64 	%rd3, [_Z15reduceByDevice3PiS_i_param_0];
	ld.param.u64 	%rd2, [_Z15reduceByDevice3PiS_i_param_1];
	ld.param.u32 	%r10, [_Z15reduceByDevice3PiS_i_param_2];
	cvta.to.global.u64 	%rd1, %rd3;
	mov.u32 	%r1, %ctaid.x;
	mov.u32 	%r16, %ntid.x;
	mul.lo.s32 	%r11, %r16, %r1;
	shl.b32 	%r3, %r11, 1;
	mov.u32 	%r4, %tid.x;
	shl.b32 	%r5, %r4, 1;
$L__BB2_1:
	mad.lo.s32 	%r7, %r5, %r16, %r3;
	setp.ge.u32 	%p1, %r4, %r16;
	@%p1 bra 	$L__BB2_5;
	add.s32 	%r8, %r7, %r16;
	setp.ge.s32 	%p2, %r8, %r10;
	@%p2 bra 	$L__BB2_4;
	mul.wide.s32 	%rd4, %r8, 4;
	add.s64 	%rd5, %rd1, %rd4;
	ld.global.u32 	%r12, [%rd5];
	mul.wide.s32 	%rd6, %r7, 4;
	add.s64 	%rd7, %rd1, %rd6;
	ld.global.u32 	%r13, [%rd7];
	add.s32 	%r14, %r13, %r12;
	st.global.u32 	[%rd7], %r14;
$L__BB2_4:
	bar.sync 	0;
$L__BB2_5:
	shr.u32 	%r9, %r16, 1;
	setp.gt.u32 	%p3, %r16, 1;
	mov.u32 	%r16, %r9;
	@%p3 bra 	$L__BB2_1;
	setp.ne.s32 	%p4, %r4, 0;
	@%p4 bra 	$L__BB2_8;
	mul.wide.s32 	%rd8, %r3, 4;
	add.s64 	%rd9, %rd1, %rd8;
	ld.global.u32 	%r15, [%rd9];
	cvta.to.global.u64 	%rd10, %rd2;
	mul.wide.u32 	%rd11, %r1, 4;
	add.s64 	%rd12, %rd10, %rd11;
	st.global.u32 	[%rd12], %r15;
$L__BB2_8:
	ret;

}


// ===== COMPILED SASS (sm_100) =====

	.target	sm_100

	.elftype	@"ET_EXEC"


//--------------------- .note.nv.tkinfo           --------------------------
	.section	.note.nv.tkinfo,"",@"SHT_NOTE"
	.sectionflags	@"SHF_NOTE_NV_TKINFO"
	.tkinfo
        /*0018*/ 	.word	0x00000002
        /*0030*/ 	.string	""
        /*0030*/ 	.string	"ptxas"
        /*0030*/ 	.string	"Cuda compilation tools, release 13.0, V13.0.88"
        /*0030*/ 	.string	"Build cuda_13.0.r13.0/compiler.36424714_0"
        /*0030*/ 	.string	"-arch sm_100 -m 64 "



//--------------------- .note.nv.cuinfo           --------------------------
	.section	.note.nv.cuinfo,"",@"SHT_NOTE"
	.sectionflags	@"SHF_NOTE_NV_CUINFO"
        /*0018*/ 	.short	0x0002
        /*001a*/ 	.short	0x0064
        /*001c*/ 	.short	0x0082
	.zero		2


//--------------------- .nv.info                  --------------------------
	.section	.nv.info,"",@"SHT_CUDA_INFO"
	.align	4


	//----- nvinfo : EIATTR_REGCOUNT
	.align		4
        /*0000*/ 	.byte	0x04, 0x2f
        /*0002*/ 	.short	(.L_1 - .L_0)
	.align		4
.L_0:
        /*0004*/ 	.word	index@(_Z15reduceByDevice1PiS_i)
        /*0008*/ 	.word	0x0000000c


	//----- nvinfo : EIATTR_FRAME_SIZE
	.align		4
.L_1:
        /*000c*/ 	.byte	0x04, 0x11
        /*000e*/ 	.short	(.L_3 - .L_2)
	.align		4
.L_2:
        /*0010*/ 	.word	index@(_Z15reduceByDevice1PiS_i)
        /*0014*/ 	.word	0x00000000


	//----- nvinfo : EIATTR_REGCOUNT
	.align		4
.L_3:
        /*0018*/ 	.byte	0x04, 0x2f
        /*001a*/ 	.short	(.L_5 - .L_4)
	.align		4
.L_4:
        /*001c*/ 	.word	index@(_Z15reduceByDevice2PiS_i)
        /*0020*/ 	.word	0x00000012


	//----- nvinfo : EIATTR_FRAME_SIZE
	.align		4
.L_5:
        /*0024*/ 	.byte	0x04, 0x11
        /*0026*/ 	.short	(.L_7 - .L_6)
	.align		4
.L_6:
        /*0028*/ 	.word	index@(_Z15reduceByDevice2PiS_i)
        /*002c*/ 	.word	0x00000000


	//----- nvinfo : EIATTR_REGCOUNT
	.align		4
.L_7:
        /*0030*/ 	.byte	0x04, 0x2f
        /*0032*/ 	.short	(.L_9 - .L_8)
	.align		4
.L_8:
        /*0034*/ 	.word	index@(_Z15reduceByDevice3PiS_i)
        /*0038*/ 	.word	0x00000012


	//----- nvinfo : EIATTR_FRAME_SIZE
	.align		4
.L_9:
        /*003c*/ 	.byte	0x04, 0x11
        /*003e*/ 	.short	(.L_11 - .L_10)
	.align		4
.L_10:
        /*0040*/ 	.word	index@(_Z15reduceByDevice3PiS_i)
        /*0044*/ 	.word	0x00000000


	//----- nvinfo : EIATTR_MIN_STACK_SIZE
	.align		4
.L_11:
        /*0048*/ 	.byte	0x04, 0x12
        /*004a*/ 	.short	(.L_13 - .L_12)
	.align		4
.L_12:
        /*004c*/ 	.word	index@(_Z15reduceByDevice3PiS_i)
        /*0050*/ 	.word	0x00000000


	//----- nvinfo : EIATTR_MIN_STACK_SIZE
	.align		4
.L_13:
        /*0054*/ 	.byte	0x04, 0x12
        /*0056*/ 	.short	(.L_15 - .L_14)
	.align		4
.L_14:
        /*0058*/ 	.word	index@(_Z15reduceByDevice2PiS_i)
        /*005c*/ 	.word	0x00000000


	//----- nvinfo : EIATTR_MIN_STACK_SIZE
	.align		4
.L_15:
        /*0060*/ 	.byte	0x04, 0x12
        /*0062*/ 	.short	(.L_17 - .L_16)
	.align		4
.L_16:
        /*0064*/ 	.word	index@(_Z15reduceByDevice1PiS_i)
        /*0068*/ 	.word	0x00000000
.L_17:


//--------------------- .nv.compat                --------------------------
	.section	.nv.compat,"",@"SHT_CUDA_COMPAT_INFO"
	.align	4
        /*0000*/ 	.byte	0x02, 0x09, 0x00, 0x00, 0x02, 0x02, 0x01, 0x00, 0x02, 0x05, 0x05, 0x00, 0x03, 0x07, 0x01, 0x01
        /*0010*/ 	.byte	0x02, 0x03, 0x00, 0x00, 0x02, 0x06, 0x01, 0x00, 0x04, 0x0b, 0x08, 0x00, 0x09, 0x00, 0x00, 0x00
        /*0020*/ 	.byte	0x00, 0x00, 0x00, 0x00


//--------------------- .nv.info._Z15reduceByDevice3PiS_i --------------------------
	.section	.nv.info._Z15reduceByDevice3PiS_i,"",@"SHT_CUDA_INFO"
	.sectionflags	@""
	.align	4


	//----- nvinfo : EIATTR_CUDA_API_VERSION
	.align		4
        /*0000*/ 	.byte	0x04, 0x37
        /*0002*/ 	.short	(.L_19 - .L_18)
.L_18:
        /*0004*/ 	.word	0x00000082


	//----- nvinfo : EIATTR_KPARAM_INFO
	.align		4
.L_19:
        /*0008*/ 	.byte	0x04, 0x17
        /*000a*/ 	.short	(.L_21 - .L_20)
.L_20:
        /*000c*/ 	.word	0x00000000
        /*0010*/ 	.short	0x0002
        /*0012*/ 	.short	0x0010
        /*0014*/ 	.byte	0x00, 0xf0, 0x11, 0x00


	//----- nvinfo : EIATTR_KPARAM_INFO
	.align		4
.L_21:
        /*0018*/ 	.byte	0x04, 0x17
        /*001a*/ 	.short	(.L_23 - .L_22)
.L_22:
        /*001c*/ 	.word	0x00000000
        /*0020*/ 	.short	0x0001
        /*0022*/ 	.short	0x0008
        /*0024*/ 	.byte	0x00, 0xf5, 0x21, 0x00


	//----- nvinfo : EIATTR_KPARAM_INFO
	.align		4
.L_23:
        /*0028*/ 	.byte	0x04, 0x17
        /*002a*/ 	.short	(.L_25 - .L_24)
.L_24:
        /*002c*/ 	.word	0x00000000
        /*0030*/ 	.short	0x0000
        /*0032*/ 	.short	0x0000
        /*0034*/ 	.byte	0x00, 0xf5, 0x21, 0x00


	//----- nvinfo : EIATTR_SPARSE_MMA_MASK
	.align		4
.L_25:
        /*0038*/ 	.byte	0x03, 0x50
        /*003a*/ 	.short	0x0000


	//----- nvinfo : EIATTR_MAXREG_COUNT
	.align		4
        /*003c*/ 	.byte	0x03, 0x1b
        /*003e*/ 	.short	0x00ff


	//----- nvinfo : EIATTR_NUM_BARRIERS
	.align		4
        /*0040*/ 	.byte	0x02, 0x4c
        /*0042*/ 	.byte	0x01
	.zero		1


	//----- nvinfo : EIATTR_MERCURY_ISA_VERSION
	.align		4
        /*0044*/ 	.byte	0x03, 0x5f
        /*0046*/ 	.short	0x0101


	//----- nvinfo : EIATTR_VRC_CTA_INIT_COUNT
	.align		4
        /*0048*/ 	.byte	0x02, 0x4a
	.zero		1
	.zero		1


	//----- nvinfo : EIATTR_EXIT_INSTR_OFFSETS
	.align		4
        /*004c*/ 	.byte	0x04, 0x1c
        /*004e*/ 	.short	(.L_27 - .L_26)


	//   ....[0]....
.L_26:
        /*0050*/ 	.word	0x000001e0


	//   ....[1]....
        /*0054*/ 	.word	0x00000250


	//----- nvinfo : EIATTR_CRS_STACK_SIZE
	.align		4
.L_27:
        /*0058*/ 	.byte	0x04, 0x1e
        /*005a*/ 	.short	(.L_29 - .L_28)
.L_28:
        /*005c*/ 	.word	0x00000000


	//----- nvinfo : EIATTR_CBANK_PARAM_SIZE
	.align		4
.L_29:
        /*0060*/ 	.byte	0x03, 0x19
        /*0062*/ 	.short	0x0014


	//----- nvinfo : EIATTR_PARAM_CBANK
	.align		4
        /*0064*/ 	.byte	0x04, 0x0a
        /*0066*/ 	.short	(.L_31 - .L_30)
	.align		4
.L_30:
        /*0068*/ 	.word	index@(.nv.constant0._Z15reduceByDevice3PiS_i)
        /*006c*/ 	.short	0x0380
        /*006e*/ 	.short	0x0014


	//----- nvinfo : EIATTR_SW_WAR
	.align		4
.L_31:
        /*0070*/ 	.byte	0x04, 0x36
        /*0072*/ 	.short	(.L_33 - .L_32)
.L_32:
        /*0074*/ 	.word	0x00000008
.L_33:


//--------------------- .nv.info._Z15reduceByDevice2PiS_i --------------------------
	.section	.nv.info._Z15reduceByDevice2PiS_i,"",@"SHT_CUDA_INFO"
	.sectionflags	@""
	.align	4


	//----- nvinfo : EIATTR_CUDA_API_VERSION
	.align		4
        /*0000*/ 	.byte	0x04, 0x37
        /*0002*/ 	.short	(.L_35 - .L_34)
.L_34:
        /*0004*/ 	.word	0x00000082


	//----- nvinfo : EIATTR_KPARAM_INFO
	.align		4
.L_35:
        /*0008*/ 	.byte	0x04, 0x17
        /*000a*/ 	.short	(.L_37 - .L_36)
.L_36:
        /*000c*/ 	.word	0x00000000
        /*0010*/ 	.short	0x0002
        /*0012*/ 	.short	0x0010
        /*0014*/ 	.byte	0x00, 0xf0, 0x11, 0x00


	//----- nvinfo : EIATTR_KPARAM_INFO
	.align		4
.L_37:
        /*0018*/ 	.byte	0x04, 0x17
        /*001a*/ 	.short	(.L_39 - .L_38)
.L_38:
        /*001c*/ 	.word	0x00000000
        /*0020*/ 	.short	0x0001
        /*0022*/ 	.short	0x0008
        /*0024*/ 	.byte	0x00, 0xf5, 0x21, 0x00


	//----- nvinfo : EIATTR_KPARAM_INFO
	.align		4
.L_39:
        /*0028*/ 	.byte	0x04, 0x17
        /*002a*/ 	.short	(.L_41 - .L_40)
.L_40:
        /*002c*/ 	.word	0x00000000
        /*0030*/ 	.short	0x0000
        /*0032*/ 	.short	0x0000
        /*0034*/ 	.byte	0x00, 0xf5, 0x21, 0x00


	//----- nvinfo : EIATTR_SPARSE_MMA_MASK
	.align		4
.L_41:
        /*0038*/ 	.byte	0x03, 0x50
        /*003a*/ 	.short	0x0000


	//----- nvinfo : EIATTR_MAXREG_COUNT
	.align		4
        /*003c*/ 	.byte	0x03, 0x1b
        /*003e*/ 	.short	0x00ff


	//----- nvinfo : EIATTR_NUM_BARRIERS
	.align		4
        /*0040*/ 	.byte	0x02, 0x4c
        /*0042*/ 	.byte	0x01
	.zero		1


	//----- nvinfo : EIATTR_MERCURY_ISA_VERSION
	.align		4
        /*0044*/ 	.byte	0x03, 0x5f
        /*0046*/ 	.short	0x0101


	//----- nvinfo : EIATTR_VRC_CTA_INIT_COUNT
	.align		4
        /*0048*/ 	.byte	0x02, 0x4a
	.zero		1
	.zero		1


	//----- nvinfo : EIATTR_EXIT_INSTR_OFFSETS
	.align		4
        /*004c*/ 	.byte	0x04, 0x1c
        /*004e*/ 	.short	(.L_43 - .L_42)


	//   ....[0]....
.L_42:
        /*0050*/ 	.word	0x00000230


	//   ....[1]....
        /*0054*/ 	.word	0x000002a0


	//----- nvinfo : EIATTR_CRS_STACK_SIZE
	.align		4
.L_43:
        /*0058*/ 	.byte	0x04, 0x1e
        /*005a*/ 	.short	(.L_45 - .L_44)
.L_44:
        /*005c*/ 	.word	0x00000000


	//----- nvinfo : EIATTR_CBANK_PARAM_SIZE
	.align		4
.L_45:
        /*0060*/ 	.byte	0x03, 0x19
        /*0062*/ 	.short	0x0014


	//----- nvinfo : EIATTR_PARAM_CBANK
	.align		4
        /*0064*/ 	.byte	0x04, 0x0a
        /*0066*/ 	.short	(.L_47 - .L_46)
	.align		4
.L_46:
        /*0068*/ 	.word	index@(.nv.constant0._Z15reduceByDevice2PiS_i)
        /*006c*/ 	.short	0x0380
        /*006e*/ 	.short	0x0014


	//----- nvinfo : EIATTR_SW_WAR
	.align		4
.L_47:
        /*0070*/ 	.byte	0x04, 0x36
        /*0072*/ 	.short	(.L_49 - .L_48)
.L_48:
        /*0074*/ 	.word	0x00000008
.L_49:


//--------------------- .nv.info._Z15reduceByDevice1PiS_i --------------------------
	.section	.nv.info._Z15reduceByDevice1PiS_i,"",@"SHT_CUDA_INFO"
	.sectionflags	@""
	.align	4


	//----- nvinfo : EIATTR_CUDA_API_VERSION
	.align		4
        /*0000*/ 	.byte	0x04, 0x37
        /*0002*/ 	.short	(.L_51 - .L_50)
.L_50:
        /*0004*/ 	.word	0x00000082


	//----- nvinfo : EIATTR_KPARAM_INFO
	.align		4
.L_51:
        /*0008*/ 	.byte	0x04, 0x17
        /*000a*/ 	.short	(.L_53 - .L_52)
.L_52:
        /*000c*/ 	.word	0x00000000
        /*0010*/ 	.short	0x0002
        /*0012*/ 	.short	0x0010
        /*0014*/ 	.byte	0x00, 0xf0, 0x11, 0x00


	//----- nvinfo : EIATTR_KPARAM_INFO
	.align		4
.L_53:
        /*0018*/ 	.byte	0x04, 0x17
        /*001a*/ 	.short	(.L_55 - .L_54)
.L_54:
        /*001c*/ 	.word	0x00000000
        /*0020*/ 	.short	0x0001
        /*0022*/ 	.short	0x0008
        /*0024*/ 	.byte	0x00, 0xf5, 0x21, 0x00


	//----- nvinfo : EIATTR_KPARAM_INFO
	.align		4
.L_55:
        /*0028*/ 	.byte	0x04, 0x17
        /*002a*/ 	.short	(.L_57 - .L_56)
.L_56:
        /*002c*/ 	.word	0x00000000
        /*0030*/ 	.short	0x0000
        /*0032*/ 	.short	0x0000
        /*0034*/ 	.byte	0x00, 0xf5, 0x21, 0x00


	//----- nvinfo : EIATTR_SPARSE_MMA_MASK
	.align		4
.L_57:
        /*0038*/ 	.byte	0x03, 0x50
        /*003a*/ 	.short	0x0000


	//----- nvinfo : EIATTR_MAXREG_COUNT
	.align		4
        /*003c*/ 	.byte	0x03, 0x1b
        /*003e*/ 	.short	0x00ff


	//----- nvinfo : EIATTR_NUM_BARRIERS
	.align		4
        /*0040*/ 	.byte	0x02, 0x4c
        /*0042*/ 	.byte	0x01
	.zero		1


	//----- nvinfo : EIATTR_MERCURY_ISA_VERSION
	.align		4
        /*0044*/ 	.byte	0x03, 0x5f
        /*0046*/ 	.short	0x0101


	//----- nvinfo : EIATTR_VRC_CTA_INIT_COUNT
	.align		4
        /*0048*/ 	.byte	0x02, 0x4a
	.zero		1
	.zero		1


	//----- nvinfo : EIATTR_EXIT_INSTR_OFFSETS
	.align		4
        /*004c*/ 	.byte	0x04, 0x1c
        /*004e*/ 	.short	(.L_59 - .L_58)


	//   ....[0]....
.L_58:
        /*0050*/ 	.word	0x00000130


	//----- nvinfo : EIATTR_CRS_STACK_SIZE
	.align		4
.L_59:
        /*0054*/ 	.byte	0x04, 0x1e
        /*0056*/ 	.short	(.L_61 - .L_60)
.L_60:
        /*0058*/ 	.word	0x00000000


	//----- nvinfo : EIATTR_CBANK_PARAM_SIZE
	.align		4
.L_61:
        /*005c*/ 	.byte	0x03, 0x19
        /*005e*/ 	.short	0x0014


	//----- nvinfo : EIATTR_PARAM_CBANK
	.align		4
        /*0060*/ 	.byte	0x04, 0x0a
        /*0062*/ 	.short	(.L_63 - .L_62)
	.align		4
.L_62:
        /*0064*/ 	.word	index@(.nv.constant0._Z15reduceByDevice1PiS_i)
        /*0068*/ 	.short	0x0380
        /*006a*/ 	.short	0x0014


	//----- nvinfo : EIATTR_SW_WAR
	.align		4
.L_63:
        /*006c*/ 	.byte	0x04, 0x36
        /*006e*/ 	.short	(.L_65 - .L_64)
.L_64:
        /*0070*/ 	.word	0x00000008
.L_65:


//--------------------- .nv.callgraph             --------------------------
	.section	.nv.callgraph,"",@"SHT_CUDA_CALLGRAPH"
	.align	4
	.sectionentsize	8
	.align		4
        /*0000*/ 	.word	0x00000000
	.align		4
        /*0004*/ 	.word	0xffffffff
	.align		4
        /*0008*/ 	.word	0x00000000
	.align		4
        /*000c*/ 	.word	0xfffffffe
	.align		4
        /*0010*/ 	.word	0x00000000
	.align		4
        /*0014*/ 	.word	0xfffffffd
	.align		4
        /*0018*/ 	.word	0x00000000
	.align		4
        /*001c*/ 	.word	0xfffffffc


//--------------------- .text._Z15reduceByDevice3PiS_i --------------------------
	.section	.text._Z15reduceByDevice3PiS_i,"ax",@progbits
	.align	128
        .global         _Z15reduceByDevice3PiS_i
        .type           _Z15reduceByDevice3PiS_i,@function
        .size           _Z15reduceByDevice3PiS_i,(.L_x_13 - _Z15reduceByDevice3PiS_i)
        .other          _Z15reduceByDevice3PiS_i,@"STO_CUDA_ENTRY STV_DEFAULT"
_Z15reduceByDevice3PiS_i:
.text._Z15reduceByDevice3PiS_i:
[----:B------:R-:W-:Y:S01]  /*0000*/  LDC R1, c[0x0][0x37c] ;  /* 0x0000df00ff017b82 */ /* 0x000fe20000000800 */
[----:B------:R-:W0:Y:S07]  /*0010*/  S2R R13, SR_CTAID.X ;  /* 0x00000000000d7919 */ /* 0x000e2e0000002500 */
[----:B------:R-:W0:Y:S01]  /*0020*/  LDC R10, c[0x0][0x360] ;  /* 0x0000d800ff0a7b82 */ /* 0x000e220000000800 */
[----:B------:R-:W-:Y:S01]  /*0030*/  BSSY.RECONVERGENT B0, `(.L_x_0) ;  /* 0x0000019000007945 */ /* 0x000fe20003800200 */
[----:B------:R-:W1:Y:S01]  /*0040*/  LDCU.64 UR4, c[0x0][0x358] ;  /* 0x00006b00ff0477ac */ /* 0x000e620008000a00 */
[----:B------:R-:W2:Y:S01]  /*0050*/  S2R R15, SR_TID.X ;  /* 0x00000000000f7919 */ /* 0x000ea20000002100 */
[----:B------:R-:W3:Y:S04]  /*0060*/  LDCU UR6, c[0x0][0x390] ;  /* 0x00007200ff0677ac */ /* 0x000ee80008000800 */
[----:B------:R-:W4:Y:S01]  /*0070*/  LDC.64 R2, c[0x0][0x380] ;  /* 0x0000e000ff027b82 */ /* 0x000f220000000a00 */
[----:B0-----:R-:W-:Y:S01]  /*0080*/  IMAD R0, R13, R10, RZ ;  /* 0x0000000a0d007224 */ /* 0x001fe200078e02ff */
[----:B--2---:R-:W-:-:S04]  /*0090*/  SHF.L.U32 R8, R15, 0x1, RZ ;  /* 0x000000010f087819 */ /* 0x004fc800000006ff */
[----:B-1-3--:R-:W-:-:S07]  /*00a0*/  SHF.L.U32 R9, R0, 0x1, RZ ;  /* 0x0000000100097819 */ /* 0x00afce00000006ff */
.L_x_3:
[----:B------:R-:W-:-:S13]  /*00b0*/  ISETP.GE.U32.AND P0, PT, R15, R10, PT ;  /* 0x0000000a0f00720c */ /* 0x000fda0003f06070 */
[----:B0-----:R-:W-:Y:S05]  /*00c0*/  @P0 BRA `(.L_x_1) ;  /* 0x0000000000300947 */ /* 0x001fea0003800000 */
[----:B------:R-:W-:-:S05]  /*00d0*/  IMAD R7, R8, R10, R9 ;  /* 0x0000000a08077224 */ /* 0x000fca00078e0209 */
[----:B------:R-:W-:-:S04]  /*00e0*/  IADD3 R5, PT, PT, R7, R10, RZ ;  /* 0x0000000a07057210 */ /* 0x000fc80007ffe0ff */
[----:B------:R-:W-:-:S13]  /*00f0*/  ISETP.GE.AND P0, PT, R5, UR6, PT ;  /* 0x0000000605007c0c */ /* 0x000fda000bf06270 */
[----:B------:R-:W-:Y:S05]  /*0100*/  @P0 BRA `(.L_x_2) ;  /* 0x0000000000180947 */ /* 0x000fea0003800000 */
[----:B----4-:R-:W-:-:S04]  /*0110*/  IMAD.WIDE R4, R5, 0x4, R2 ;  /* 0x0000000405047825 */ /* 0x010fc800078e0202 */
[----:B------:R-:W-:Y:S02]  /*0120*/  IMAD.WIDE R6, R7, 0x4, R2 ;  /* 0x0000000407067825 */ /* 0x000fe400078e0202 */
[----:B------:R-:W2:Y:S04]  /*0130*/  LDG.E R4, desc[UR4][R4.64] ;  /* 0x0000000404047981 */ /* 0x000ea8000c1e1900 */
[----:B------:R-:W2:Y:S02]  /*0140*/  LDG.E R11, desc[UR4][R6.64] ;  /* 0x00000004060b7981 */ /* 0x000ea4000c1e1900 */
[----:B--2---:R-:W-:-:S05]  /*0150*/  IADD3 R11, PT, PT, R4, R11, RZ ;  /* 0x0000000b040b7210 */ /* 0x004fca0007ffe0ff */
[----:B------:R0:W-:Y:S02]  /*0160*/  STG.E desc[UR4][R6.64], R11 ;  /* 0x0000000b06007986 */ /* 0x0001e4000c101904 */
.L_x_2:
[----:B------:R-:W-:Y:S05]  /*0170*/  WARPSYNC.ALL ;  /* 0x0000000000007948 */ /* 0x000fea0003800000 */
[----:B------:R-:W-:Y:S06]  /*0180*/  BAR.SYNC.DEFER_BLOCKING 0x0 ;  /* 0x0000000000007b1d */ /* 0x000fec0000010000 */
.L_x_1:
[----:B------:R-:W-:Y:S02]  /*0190*/  ISETP.GT.U32.AND P0, PT, R10, 0x1, PT ;  /* 0x000000010a00780c */ /* 0x000fe40003f04070 */
[----:B------:R-:W-:-:S11]  /*01a0*/  SHF.R.U32.HI R10, RZ, 0x1, R10 ;  /* 0x00000001ff0a7819 */ /* 0x000fd6000001160a */
[----:B------:R-:W-:Y:S05]  /*01b0*/  @P0 BRA `(.L_x_3) ;  /* 0xfffffffc00bc0947 */ /* 0x000fea000383ffff */
[----:B------:R-:W-:Y:S05]  /*01c0*/  BSYNC.RECONVERGENT B0 ;  /* 0x0000000000007941 */ /* 0x000fea0003800200 */
.L_x_0:
[----:B------:R-:W-:-:S13]  /*01d0*/  ISETP.NE.AND P0, PT, R15, RZ, PT ;  /* 0x000000ff0f00720c */ /* 0x000fda0003f05270 */
[----:B------:R-:W-:Y:S05]  /*01e0*/  @P0 EXIT ;  /* 0x000000000000094d */ /* 0x000fea0003800000 */
[----:B----4-:R-:W1:Y:S08]  /*01f0*/  LDC.64 R2, c[0x0][0x380] ;  /* 0x0000e000ff027b82 */ /* 0x010e700000000a00 */
[----:B------:R-:W2:Y:S01]  /*0200*/  LDC.64 R4, c[0x0][0x388] ;  /* 0x0000e200ff047b82 */ /* 0x000ea20000000a00 */
[----:B-1----:R-:W-:-:S06]  /*0210*/  IMAD.WIDE R2, R9, 0x4, R2 ;  /* 0x0000000409027825 */ /* 0x002fcc00078e0202 */
[----:B------:R-:W3:Y:S01]  /*0220*/  LDG.E R3, desc[UR4][R2.64] ;  /* 0x0000000402037981 */ /* 0x000ee2000c1e1900 */
[----:B--2---:R-:W-:-:S05]  /*0230*/  IMAD.WIDE.U32 R4, R13, 0x4, R4 ;  /* 0x000000040d047825 */ /* 0x004fca00078e0004 */
[----:B---3--:R-:W-:Y:S01]  /*0240*/  STG.E desc[UR4][R4.64], R3 ;  /* 0x0000000304007986 */ /* 0x008fe2000c101904 */
[----:B------:R-:W-:Y:S05]  /*0250*/  EXIT ;  /* 0x000000000000794d */ /* 0x000fea0003800000 */
.L_x_4:
[----:B------:R-:W-:-:S00]  /*0260*/  BRA `(.L_x_4) ;  /* 0xfffffffc00fc7947 */ /* 0x000fc0000383ffff */
[----:B------:R-:W-:-:S00]  /*0270*/  NOP ;  /* 0x0000000000007918 */ /* 0x000fc00000000000 */
        /* <DEDUP_REMOVED lines=8> */
.L_x_13:


//--------------------- .text._Z15reduceByDevice2PiS_i --------------------------
	.section	.text._Z15reduceByDevice2PiS_i,"ax",@progbits
	.align	128
        .global         _Z15reduceByDevice2PiS_i
        .type           _Z15reduceByDevice2PiS_i,@function
        .size           _Z15reduceByDevice2PiS_i,(.L_x_14 - _Z15reduceByDevice2PiS_i)
        .other          _Z15reduceByDevice2PiS_i,@"STO_CUDA_ENTRY STV_DEFAULT"
_Z15reduceByDevice2PiS_i:
.text._Z15reduceByDevice2PiS_i:
[----:B------:R-:W-:Y:S01]  /*0000*/  LDC R1, c[0x0][0x37c] ;  /* 0x0000df00ff017b82 */ /* 0x000fe20000000800 */
[----:B------:R-:W0:Y:S07]  /*0010*/  S2R R0, SR_CTAID.X ;  /* 0x0000000000007919 */ /* 0x000e2e0000002500 */
[----:B------:R-:W0:Y:S01]  /*0020*/  LDC R13, c[0x0][0x360] ;  /* 0x0000d800ff0d7b82 */ /* 0x000e220000000800 */
[----:B------:R-:W-:Y:S01]  /*0030*/  HFMA2 R10, -RZ, RZ, 0, 5.9604644775390625e-08 ;  /* 0x00000001ff0a7431 */ /* 0x000fe200000001ff */
[----:B------:R-:W-:Y:S01]  /*0040*/  BSSY.RECONVERGENT B0, `(.L_x_5) ;  /* 0x000001d000007945 */ /* 0x000fe20003800200 */
[----:B------:R-:W1:Y:S01]  /*0050*/  S2R R15, SR_TID.X ;  /* 0x00000000000f7919 */ /* 0x000e620000002100 */
[----:B------:R-:W2:Y:S04]  /*0060*/  LDCU.64 UR4, c[0x0][0x358] ;  /* 0x00006b00ff0477ac */ /* 0x000ea80008000a00 */
[----:B------:R-:W3:Y:S01]  /*0070*/  LDC.64 R2, c[0x0][0x380] ;  /* 0x0000e000ff027b82 */ /* 0x000ee20000000a00 */
[----:B------:R-:W4:Y:S01]  /*0080*/  LDCU UR6, c[0x0][0x390] ;  /* 0x00007200ff0677ac */ /* 0x000f220008000800 */
[----:B0-----:R-:W-:Y:S01]  /*0090*/  IMAD R4, R0, R13, RZ ;  /* 0x0000000d00047224 */ /* 0x001fe200078e02ff */
[----:B-1----:R-:W-:-:S03]  /*00a0*/  SHF.L.U32 R8, R15, 0x1, RZ ;  /* 0x000000010f087819 */ /* 0x002fc600000006ff */
[----:B--2-4-:R-:W-:-:S07]  /*00b0*/  IMAD.SHL.U32 R9, R4, 0x2, RZ ;  /* 0x0000000204097824 */ /* 0x014fce00078e00ff */
.L_x_8:
[----:B------:R-:W-:-:S04]  /*00c0*/  IADD3 R5, PT, PT, R10, -0x1, RZ ;  /* 0xffffffff0a057810 */ /* 0x000fc80007ffe0ff */
[----:B------:R-:W-:-:S06]  /*00d0*/  LOP3.LUT R5, R10, R5, RZ, 0xc, !PT ;  /* 0x000000050a057212 */ /* 0x000fcc00078e0cff */
[----:B0-----:R-:W0:Y:S02]  /*00e0*/  POPC R5, R5 ;  /* 0x0000000500057309 */ /* 0x001e240000000000 */
[----:B0-----:R-:W-:-:S04]  /*00f0*/  SHF.R.U32.HI R4, RZ, R5, R13 ;  /* 0x00000005ff047219 */ /* 0x001fc8000001160d */
[----:B------:R-:W-:-:S13]  /*0100*/  ISETP.GE.U32.AND P0, PT, R15, R4, PT ;  /* 0x000000040f00720c */ /* 0x000fda0003f06070 */
[----:B------:R-:W-:Y:S05]  /*0110*/  @P0 BRA `(.L_x_6) ;  /* 0x0000000000300947 */ /* 0x000fea0003800000 */
[----:B------:R-:W-:-:S04]  /*0120*/  IMAD R7, R8, R10, R9 ;  /* 0x0000000a08077224 */ /* 0x000fc800078e0209 */
[----:B------:R-:W-:-:S05]  /*0130*/  IMAD.IADD R5, R7, 0x1, R10 ;  /* 0x0000000107057824 */ /* 0x000fca00078e020a */
[----:B------:R-:W-:-:S13]  /*0140*/  ISETP.GE.AND P0, PT, R5, UR6, PT ;  /* 0x0000000605007c0c */ /* 0x000fda000bf06270 */
[----:B------:R-:W-:Y:S05]  /*0150*/  @P0 BRA `(.L_x_7) ;  /* 0x0000000000180947 */ /* 0x000fea0003800000 */
[----:B---3--:R-:W-:-:S04]  /*0160*/  IMAD.WIDE R4, R5, 0x4, R2 ;  /* 0x0000000405047825 */ /* 0x008fc800078e0202 */
[----:B------:R-:W-:Y:S02]  /*0170*/  IMAD.WIDE R6, R7, 0x4, R2 ;  /* 0x0000000407067825 */ /* 0x000fe400078e0202 */
[----:B------:R-:W2:Y:S04]  /*0180*/  LDG.E R4, desc[UR4][R4.64] ;  /* 0x0000000404047981 */ /* 0x000ea8000c1e1900 */
[----:B------:R-:W2:Y:S02]  /*0190*/  LDG.E R11, desc[UR4][R6.64] ;  /* 0x00000004060b7981 */ /* 0x000ea4000c1e1900 */
[----:B--2---:R-:W-:-:S05]  /*01a0*/  IADD3 R11, PT, PT, R4, R11, RZ ;  /* 0x0000000b040b7210 */ /* 0x004fca0007ffe0ff */
[----:B------:R0:W-:Y:S02]  /*01b0*/  STG.E desc[UR4][R6.64], R11 ;  /* 0x0000000b06007986 */ /* 0x0001e4000c101904 */
.L_x_7:
[----:B------:R-:W-:Y:S05]  /*01c0*/  WARPSYNC.ALL ;  /* 0x0000000000007948 */ /* 0x000fea0003800000 */
[----:B------:R-:W-:Y:S06]  /*01d0*/  BAR.SYNC.DEFER_BLOCKING 0x0 ;  /* 0x0000000000007b1d */ /* 0x000fec0000010000 */
.L_x_6:
[C---:B------:R-:W-:Y:S01]  /*01e0*/  ISETP.GE.U32.AND P0, PT, R10.reuse, R13, PT ;  /* 0x0000000d0a00720c */ /* 0x040fe20003f06070 */
[----:B------:R-:W-:-:S12]  /*01f0*/  IMAD.SHL.U32 R10, R10, 0x2, RZ ;  /* 0x000000020a0a7824 */ /* 0x000fd800078e00ff */
[----:B------:R-:W-:Y:S05]  /*0200*/  @!P0 BRA `(.L_x_8) ;  /* 0xfffffffc00ac8947 */ /* 0x000fea000383ffff */
[----:B------:R-:W-:Y:S05]  /*0210*/  BSYNC.RECONVERGENT B0 ;  /* 0x0000000000007941 */ /* 0x000fea0003800200 */
.L_x_5:
[----:B------:R-:W-:-:S13]  /*0220*/  ISETP.NE.AND P0, PT, R15, RZ, PT ;  /* 0x000000ff0f00720c */ /* 0x000fda0003f05270 */
[----:B------:R-:W-:Y:S05]  /*0230*/  @P0 EXIT ;  /* 0x000000000000094d */ /* 0x000fea0003800000 */
[----:B---3--:R-:W1:Y:S08]  /*0240*/  LDC.64 R2, c[0x0][0x380] ;  /* 0x0000e000ff027b82 */ /* 0x008e700000000a00 */
[----:B------:R-:W2:Y:S01]  /*0250*/  LDC.64 R4, c[0x0][0x388] ;  /* 0x0000e200ff047b82 */ /* 0x000ea20000000a00 */
[----:B-1----:R-:W-:-:S06]  /*0260*/  IMAD.WIDE R2, R9, 0x4, R2 ;  /* 0x0000000409027825 */ /* 0x002fcc00078e0202 */
[----:B------:R-:W3:Y:S01]  /*0270*/  LDG.E R3, desc[UR4][R2.64] ;  /* 0x0000000402037981 */ /* 0x000ee2000c1e1900 */
[----:B--2---:R-:W-:-:S05]  /*0280*/  IMAD.WIDE.U32 R4, R0, 0x4, R4 ;  /* 0x0000000400047825 */ /* 0x004fca00078e0004 */
[----:B---3--:R-:W-:Y:S01]  /*0290*/  STG.E desc[UR4][R4.64], R3 ;  /* 0x0000000304007986 */ /* 0x008fe2000c101904 */
[----:B------:R-:W-:Y:S05]  /*02a0*/  EXIT ;  /* 0x000000000000794d */ /* 0x000fea0003800000 */
.L_x_9:
        /* <DEDUP_REMOVED lines=13> */
.L_x_14:


//--------------------- .text._Z15reduceByDevice1PiS_i --------------------------
	.section	.text._Z15reduceByDevice1PiS_i,"ax",@progbits
	.align	128
        .global         _Z15reduceByDevice1PiS_i
        .type           _Z15reduceByDevice1PiS_i,@function
        .size           _Z15reduceByDevice1PiS_i,(.L_x_15 - _Z15reduceByDevice1PiS_i)
        .other          _Z15reduceByDevice1PiS_i,@"STO_CUDA_ENTRY STV_DEFAULT"
_Z15reduceByDevice1PiS_i:
.text._Z15reduceByDevice1PiS_i:
[----:B------:R-:W-:Y:S01]  /*0000*/  LDC R1, c[0x0][0x37c] ;  /* 0x0000df00ff017b82 */ /* 0x000fe20000000800 */
[----:B------:R-:W0:Y:S01]  /*0010*/  S2R R0, SR_TID.X ;  /* 0x0000000000007919 */ /* 0x000e220000002100 */
[----:B------:R-:W1:Y:S01]  /*0020*/  LDCU.64 UR4, c[0x0][0x358] ;  /* 0x00006b00ff0477ac */ /* 0x000e620008000a00 */
[----:B------:R-:W2:Y:S01]  /*0030*/  S2R R9, SR_CTAID.X ;  /* 0x0000000000097919 */ /* 0x000ea20000002500 */
[----:B0-----:R-:W-:-:S13]  /*0040*/  ISETP.NE.AND P0, PT, R0, RZ, PT ;  /* 0x000000ff0000720c */ /* 0x001fda0003f05270 */
[----:B-12---:R-:W-:Y:S05]  /*0050*/  @!P0 BRA `(.L_x_10) ;  /* 0x00000000000c8947 */ /* 0x006fea0003800000 */
.L_x_11:
[----:B------:R-:W-:Y:S05]  /*0060*/  WARPSYNC.ALL ;  /* 0x0000000000007948 */ /* 0x000fea0003800000 */
[----:B------:R-:W-:Y:S06]  /*0070*/  BAR.SYNC.DEFER_BLOCKING 0x0 ;  /* 0x0000000000007b1d */ /* 0x000fec0000010000 */
[----:B------:R-:W-:Y:S05]  /*0080*/  BRA `(.L_x_11) ;  /* 0xfffffffc00f47947 */ /* 0x000fea000383ffff */
.L_x_10:
[----:B------:R-:W0:Y:S01]  /*0090*/  LDCU UR6, c[0x0][0x360] ;  /* 0x00006c00ff0677ac */ /* 0x000e220008000800 */
[----:B------:R-:W1:Y:S01]  /*00a0*/  LDC.64 R6, c[0x0][0x388] ;  /* 0x0000e200ff067b82 */ /* 0x000e620000000a00 */
[----:B0-----:R-:W-:-:S05]  /*00b0*/  IMAD R9, R9, UR6, RZ ;  /* 0x0000000609097c24 */ /* 0x001fca000f8e02ff */
[----:B------:R-:W-:-:S05]  /*00c0*/  SHF.L.U32 R5, R9, 0x1, RZ ;  /* 0x0000000109057819 */ /* 0x000fca00000006ff */
[----:B-1----:R-:W-:-:S04]  /*00d0*/  IMAD.WIDE R2, R5, 0x4, R6 ;  /* 0x0000000405027825 */ /* 0x002fc800078e0206 */
[--C-:B------:R-:W-:Y:S01]  /*00e0*/  IMAD.WIDE.U32 R4, R5, 0x4, R6.reuse ;  /* 0x0000000405047825 */ /* 0x100fe200078e0006 */
[----:B------:R-:W-:Y:S05]  /*00f0*/  STG.E desc[UR4][R2.64], RZ ;  /* 0x000000ff02007986 */ /* 0x000fea000c101904 */
[----:B------:R-:W2:Y:S01]  /*0100*/  LDG.E R5, desc[UR4][R4.64] ;  /* 0x0000000404057981 */ /* 0x000ea2000c1e1900 */
[----:B------:R-:W-:-:S05]  /*0110*/  IMAD.WIDE.U32 R6, R9, 0x4, R6 ;  /* 0x0000000409067825 */ /* 0x000fca00078e0006 */
[----:B--2---:R-:W-:Y:S01]  /*0120*/  STG.E desc[UR4][R6.64], R5 ;  /* 0x0000000506007986 */ /* 0x004fe2000c101904 */
[----:B------:R-:W-:Y:S05]  /*0130*/  EXIT ;  /* 0x000000000000794d */ /* 0x000fea0003800000 */
.L_x_12:
        /* <DEDUP_REMOVED lines=12> */
.L_x_15:


//--------------------- .nv.shared.reserved.0     --------------------------
	.section	.nv.shared.reserved.0,"aw",@nobits
	.weak		__nv_reservedSMEM_offset_0_alias
	.size		__nv_reservedSMEM_offset_0_alias, 0, 64
	.other		__nv_reservedSMEM_offset_0_alias,@"STO_CUDA_RESERVED_SHARED STV_DEFAULT"
__nv_reservedSMEM_offset_0_alias:
	.zero		0
	.zero		64


//--------------------- .nv.constant0._Z15reduceByDevice3PiS_i --------------------------
	.section	.nv.constant0._Z15reduceByDevice3PiS_i,"a",@progbits
	.sectionflags	@""
	.align	4
.nv.constant0._Z15reduceByDevice3PiS_i:
	.zero		916


//--------------------- .nv.constant0._Z15reduceByDevice2PiS_i --------------------------
	.section	.nv.constant0._Z15reduceByDevice2PiS_i,"a",@progbits
	.sectionflags	@""
	.align	4
.nv.constant0._Z15reduceByDevice2PiS_i:
	.zero		916


//--------------------- .nv.constant0._Z15reduceByDevice1PiS_i --------------------------
	.section	.nv.constant0._Z15reduceByDevice1PiS_i,"a",@progbits
	.sectionflags	@""
	.align	4
.nv.constant0._Z15reduceByDevice1PiS_i:
	.zero		916


//--------------------- SYMBOLS --------------------------

	.type		.nv.reservedSmem.offset0,@object
	.size		.nv.reservedSmem.offset0,0x4
